//
// Generated by NVIDIA NVVM Compiler
//
// Compiler Build ID: CL-36424714
// Cuda compilation tools, release 13.0, V13.0.88
// Based on NVVM 20.0.0
//

.version 9.0
.target sm_100
.address_size 64

	// .globl	_Z11CUDA_kernelP6SpherePh

.visible .entry _Z11CUDA_kernelP6SpherePh(
	.param .u64 .ptr .align 1 _Z11CUDA_kernelP6SpherePh_param_0,
	.param .u64 .ptr .align 1 _Z11CUDA_kernelP6SpherePh_param_1
)
{
	.reg .pred 	%p<10>;
	.reg .b16 	%rs<2>;
	.reg .b32 	%r<21>;
	.reg .b32 	%f<159>;
	.reg .b64 	%rd<11>;

	ld.param.u64 	%rd5, [_Z11CUDA_kernelP6SpherePh_param_0];
	ld.param.u64 	%rd4, [_Z11CUDA_kernelP6SpherePh_param_1];
	cvta.to.global.u64 	%rd6, %rd5;
	mov.u32 	%r6, %tid.x;
	mov.u32 	%r7, %ctaid.x;
	mov.u32 	%r8, %ntid.x;
	mad.lo.s32 	%r1, %r7, %r8, %r6;
	mov.u32 	%r9, %tid.y;
	mov.u32 	%r10, %ctaid.y;
	mov.u32 	%r11, %ntid.y;
	mad.lo.s32 	%r2, %r10, %r11, %r9;
	add.s32 	%r12, %r1, -1024;
	cvt.rn.f32.s32 	%f1, %r12;
	add.s32 	%r13, %r2, -1024;
	cvt.rn.f32.s32 	%f2, %r13;
	add.s64 	%rd10, %rd6, 56;
	mov.f32 	%f139, 0f00000000;
	mov.f32 	%f140, 0fD09502F9;
	mov.b32 	%r20, 0;
	mov.f32 	%f138, %f139;
	mov.f32 	%f137, %f139;
$L__BB0_1:
	ld.global.f32 	%f68, [%rd10+-40];
	sub.f32 	%f69, %f1, %f68;
	ld.global.f32 	%f70, [%rd10+-36];
	sub.f32 	%f71, %f2, %f70;
	mul.f32 	%f8, %f69, %f69;
	mul.f32 	%f9, %f71, %f71;
	add.f32 	%f72, %f8, %f9;
	ld.global.f32 	%f73, [%rd10+-44];
	mul.f32 	%f10, %f73, %f73;
	setp.geu.f32 	%p1, %f72, %f10;
	mov.f32 	%f135, 0fD09502F9;
	@%p1 bra 	$L__BB0_3;
	sub.f32 	%f74, %f10, %f8;
	sub.f32 	%f75, %f74, %f9;
	sqrt.rn.f32 	%f76, %f75;
	sqrt.rn.f32 	%f77, %f10;
	div.rn.f32 	%f136, %f76, %f77;
	ld.global.f32 	%f78, [%rd10+-32];
	add.f32 	%f135, %f76, %f78;
$L__BB0_3:
	setp.leu.f32 	%p2, %f135, %f140;
	@%p2 bra 	$L__BB0_5;
	ld.global.f32 	%f79, [%rd10+-56];
	mul.f32 	%f137, %f136, %f79;
	ld.global.f32 	%f80, [%rd10+-48];
	mul.f32 	%f138, %f136, %f80;
	ld.global.f32 	%f81, [%rd10+-52];
	mul.f32 	%f139, %f136, %f81;
	mov.f32 	%f140, %f135;
$L__BB0_5:
	ld.global.f32 	%f83, [%rd10+-12];
	sub.f32 	%f84, %f1, %f83;
	ld.global.f32 	%f85, [%rd10+-8];
	sub.f32 	%f86, %f2, %f85;
	mul.f32 	%f22, %f84, %f84;
	mul.f32 	%f23, %f86, %f86;
	add.f32 	%f87, %f22, %f23;
	ld.global.f32 	%f88, [%rd10+-16];
	mul.f32 	%f24, %f88, %f88;
	setp.geu.f32 	%p3, %f87, %f24;
	mov.f32 	%f141, 0fD09502F9;
	@%p3 bra 	$L__BB0_7;
	sub.f32 	%f89, %f24, %f22;
	sub.f32 	%f90, %f89, %f23;
	sqrt.rn.f32 	%f91, %f90;
	sqrt.rn.f32 	%f92, %f24;
	div.rn.f32 	%f136, %f91, %f92;
	ld.global.f32 	%f93, [%rd10+-4];
	add.f32 	%f141, %f91, %f93;
$L__BB0_7:
	setp.leu.f32 	%p4, %f141, %f140;
	@%p4 bra 	$L__BB0_9;
	ld.global.f32 	%f94, [%rd10+-28];
	mul.f32 	%f137, %f136, %f94;
	ld.global.f32 	%f95, [%rd10+-20];
	mul.f32 	%f138, %f136, %f95;
	ld.global.f32 	%f96, [%rd10+-24];
	mul.f32 	%f139, %f136, %f96;
	mov.f32 	%f140, %f141;
$L__BB0_9:
	ld.global.f32 	%f98, [%rd10+16];
	sub.f32 	%f99, %f1, %f98;
	ld.global.f32 	%f100, [%rd10+20];
	sub.f32 	%f101, %f2, %f100;
	mul.f32 	%f36, %f99, %f99;
	mul.f32 	%f37, %f101, %f101;
	add.f32 	%f102, %f36, %f37;
	ld.global.f32 	%f103, [%rd10+12];
	mul.f32 	%f38, %f103, %f103;
	setp.geu.f32 	%p5, %f102, %f38;
	mov.f32 	%f147, 0fD09502F9;
	@%p5 bra 	$L__BB0_11;
	sub.f32 	%f104, %f38, %f36;
	sub.f32 	%f105, %f104, %f37;
	sqrt.rn.f32 	%f106, %f105;
	sqrt.rn.f32 	%f107, %f38;
	div.rn.f32 	%f136, %f106, %f107;
	ld.global.f32 	%f108, [%rd10+24];
	add.f32 	%f147, %f106, %f108;
$L__BB0_11:
	setp.leu.f32 	%p6, %f147, %f140;
	@%p6 bra 	$L__BB0_13;
	ld.global.f32 	%f109, [%rd10];
	mul.f32 	%f137, %f136, %f109;
	ld.global.f32 	%f110, [%rd10+8];
	mul.f32 	%f138, %f136, %f110;
	ld.global.f32 	%f111, [%rd10+4];
	mul.f32 	%f139, %f136, %f111;
	mov.f32 	%f140, %f147;
$L__BB0_13:
	ld.global.f32 	%f113, [%rd10+44];
	sub.f32 	%f114, %f1, %f113;
	ld.global.f32 	%f115, [%rd10+48];
	sub.f32 	%f116, %f2, %f115;
	mul.f32 	%f50, %f114, %f114;
	mul.f32 	%f51, %f116, %f116;
	add.f32 	%f117, %f50, %f51;
	ld.global.f32 	%f118, [%rd10+40];
	mul.f32 	%f52, %f118, %f118;
	setp.geu.f32 	%p7, %f117, %f52;
	mov.f32 	%f153, 0fD09502F9;
	@%p7 bra 	$L__BB0_15;
	sub.f32 	%f119, %f52, %f50;
	sub.f32 	%f120, %f119, %f51;
	sqrt.rn.f32 	%f121, %f120;
	sqrt.rn.f32 	%f122, %f52;
	div.rn.f32 	%f136, %f121, %f122;
	ld.global.f32 	%f123, [%rd10+52];
	add.f32 	%f153, %f121, %f123;
$L__BB0_15:
	setp.leu.f32 	%p8, %f153, %f140;
	@%p8 bra 	$L__BB0_17;
	ld.global.f32 	%f124, [%rd10+28];
	mul.f32 	%f137, %f136, %f124;
	ld.global.f32 	%f125, [%rd10+36];
	mul.f32 	%f138, %f136, %f125;
	ld.global.f32 	%f126, [%rd10+32];
	mul.f32 	%f139, %f136, %f126;
	mov.f32 	%f140, %f153;
$L__BB0_17:
	add.s32 	%r20, %r20, 4;
	add.s64 	%rd10, %rd10, 112;
	setp.ne.s32 	%p9, %r20, 20;
	@%p9 bra 	$L__BB0_1;
	cvta.to.global.u64 	%rd7, %rd4;
	mul.f32 	%f127, %f137, 0f437F0000;
	cvt.rzi.s32.f32 	%r14, %f127;
	shl.b32 	%r15, %r2, 13;
	shl.b32 	%r16, %r1, 2;
	add.s32 	%r17, %r15, %r16;
	cvt.s64.s32 	%rd8, %r17;
	add.s64 	%rd9, %rd7, %rd8;
	st.global.u8 	[%rd9], %r14;
	mul.f32 	%f128, %f138, 0f437F0000;
	cvt.rzi.s32.f32 	%r18, %f128;
	st.global.u8 	[%rd9+1], %r18;
	mul.f32 	%f129, %f139, 0f437F0000;
	cvt.rzi.s32.f32 	%r19, %f129;
	st.global.u8 	[%rd9+2], %r19;
	mov.b16 	%rs1, 255;
	st.global.u8 	[%rd9+3], %rs1;
	ret;

}


// ===== COMPILED SASS (sm_100) =====

	.target	sm_100

	.elftype	@"ET_EXEC"


//--------------------- .note.nv.tkinfo           --------------------------
	.section	.note.nv.tkinfo,"",@"SHT_NOTE"
	.sectionflags	@"SHF_NOTE_NV_TKINFO"
	.tkinfo
        /*0018*/ 	.word	0x00000002
        /*0030*/ 	.string	""
        /*0030*/ 	.string	"ptxas"
        /*0030*/ 	.string	"Cuda compilation tools, release 13.0, V13.0.88"
        /*0030*/ 	.string	"Build cuda_13.0.r13.0/compiler.36424714_0"
        /*0030*/ 	.string	"-arch sm_100 -m 64 "



//--------------------- .note.nv.cuinfo           --------------------------
	.section	.note.nv.cuinfo,"",@"SHT_NOTE"
	.sectionflags	@"SHF_NOTE_NV_CUINFO"
        /*0018*/ 	.short	0x0002
        /*001a*/ 	.short	0x0064
        /*001c*/ 	.short	0x0082
	.zero		2


//--------------------- .nv.info                  --------------------------
	.section	.nv.info,"",@"SHT_CUDA_INFO"
	.align	4


	//----- nvinfo : EIATTR_REGCOUNT
	.align		4
        /*0000*/ 	.byte	0x04, 0x2f
        /*0002*/ 	.short	(.L_1 - .L_0)
	.align		4
.L_0:
        /*0004*/ 	.word	index@(_Z11CUDA_kernelP6SpherePh)
        /*0008*/ 	.word	0x00000018


	//----- nvinfo : EIATTR_FRAME_SIZE
	.align		4
.L_1:
        /*000c*/ 	.byte	0x04, 0x11
        /*000e*/ 	.short	(.L_3 - .L_2)
	.align		4
.L_2:
        /*0010*/ 	.word	index@($__internal_1_$__cuda_sm3x_div_rn_noftz_f32_slowpath)
        /*0014*/ 	.word	0x00000000


	//----- nvinfo : EIATTR_FRAME_SIZE
	.align		4
.L_3:
        /*0018*/ 	.byte	0x04, 0x11
        /*001a*/ 	.short	(.L_5 - .L_4)
	.align		4
.L_4:
        /*001c*/ 	.word	index@($__internal_0_$__cuda_sm20_sqrt_rn_f32_slowpath)
        /*0020*/ 	.word	0x00000000


	//----- nvinfo : EIATTR_FRAME_SIZE
	.align		4
.L_5:
        /*0024*/ 	.byte	0x04, 0x11
        /*0026*/ 	.short	(.L_7 - .L_6)
	.align		4
.L_6:
        /*0028*/ 	.word	index@(_Z11CUDA_kernelP6SpherePh)
        /*002c*/ 	.word	0x00000000


	//----- nvinfo : EIATTR_MIN_STACK_SIZE
	.align		4
.L_7:
        /*0030*/ 	.byte	0x04, 0x12
        /*0032*/ 	.short	(.L_9 - .L_8)
	.align		4
.L_8:
        /*0034*/ 	.word	index@(_Z11CUDA_kernelP6SpherePh)
        /*0038*/ 	.word	0x00000000
.L_9:


//--------------------- .nv.compat                --------------------------
	.section	.nv.compat,"",@"SHT_CUDA_COMPAT_INFO"
	.align	4
        /*0000*/ 	.byte	0x02, 0x09, 0x00, 0x00, 0x02, 0x02, 0x01, 0x00, 0x02, 0x05, 0x05, 0x00, 0x03, 0x07, 0x01, 0x01
        /*0010*/ 	.byte	0x02, 0x03, 0x00, 0x00, 0x02, 0x06, 0x01, 0x00, 0x04, 0x0b, 0x08, 0x00, 0x01, 0x00, 0x00, 0x00
        /*0020*/ 	.byte	0x00, 0x00, 0x00, 0x00


//--------------------- .nv.info._Z11CUDA_kernelP6SpherePh --------------------------
	.section	.nv.info._Z11CUDA_kernelP6SpherePh,"",@"SHT_CUDA_INFO"
	.sectionflags	@""
	.align	4


	//----- nvinfo : EIATTR_CUDA_API_VERSION
	.align		4
        /*0000*/ 	.byte	0x04, 0x37
        /*0002*/ 	.short	(.L_11 - .L_10)
.L_10:
        /*0004*/ 	.word	0x00000082


	//----- nvinfo : EIATTR_KPARAM_INFO
	.align		4
.L_11:
        /*0008*/ 	.byte	0x04, 0x17
        /*000a*/ 	.short	(.L_13 - .L_12)
.L_12:
        /*000c*/ 	.word	0x00000000
        /*0010*/ 	.short	0x0001
        /*0012*/ 	.short	0x0008
        /*0014*/ 	.byte	0x00, 0xf5, 0x21, 0x00


	//----- nvinfo : EIATTR_KPARAM_INFO
	.align		4
.L_13:
        /*0018*/ 	.byte	0x04, 0x17
        /*001a*/ 	.short	(.L_15 - .L_14)
.L_14:
        /*001c*/ 	.word	0x00000000
        /*0020*/ 	.short	0x0000
        /*0022*/ 	.short	0x0000
        /*0024*/ 	.byte	0x00, 0xf5, 0x21, 0x00


	//----- nvinfo : EIATTR_SPARSE_MMA_MASK
	.align		4
.L_15:
        /*0028*/ 	.byte	0x03, 0x50
        /*002a*/ 	.short	0x0000


	//----- nvinfo : EIATTR_MAXREG_COUNT
	.align		4
        /*002c*/ 	.byte	0x03, 0x1b
        /*002e*/ 	.short	0x00ff


	//----- nvinfo : EIATTR_MERCURY_ISA_VERSION
	.align		4
        /*0030*/ 	.byte	0x03, 0x5f
        /*0032*/ 	.short	0x0101


	//----- nvinfo : EIATTR_VRC_CTA_INIT_COUNT
	.align		4
        /*0034*/ 	.byte	0x02, 0x4a
	.zero		1
	.zero		1


	//----- nvinfo : EIATTR_EXIT_INSTR_OFFSETS
	.align		4
        /*0038*/ 	.byte	0x04, 0x1c
        /*003a*/ 	.short	(.L_17 - .L_16)


	//   ....[0]....
.L_16:
        /*003c*/ 	.word	0x000013f0


	//----- nvinfo : EIATTR_CRS_STACK_SIZE
	.align		4
.L_17:
        /*0040*/ 	.byte	0x04, 0x1e
        /*0042*/ 	.short	(.L_19 - .L_18)
.L_18:
        /*0044*/ 	.word	0x00000000


	//----- nvinfo : EIATTR_CBANK_PARAM_SIZE
	.align		4
.L_19:
        /*0048*/ 	.byte	0x03, 0x19
        /*004a*/ 	.short	0x0010


	//----- nvinfo : EIATTR_PARAM_CBANK
	.align		4
        /*004c*/ 	.byte	0x04, 0x0a
        /*004e*/ 	.short	(.L_21 - .L_20)
	.align		4
.L_20:
        /*0050*/ 	.word	index@(.nv.constant0._Z11CUDA_kernelP6SpherePh)
        /*0054*/ 	.short	0x0380
        /*0056*/ 	.short	0x0010


	//----- nvinfo : EIATTR_SW_WAR
	.align		4
.L_21:
        /*0058*/ 	.byte	0x04, 0x36
        /*005a*/ 	.short	(.L_23 - .L_22)
.L_22:
        /*005c*/ 	.word	0x00000008
.L_23:


//--------------------- .nv.callgraph             --------------------------
	.section	.nv.callgraph,"",@"SHT_CUDA_CALLGRAPH"
	.align	4
	.sectionentsize	8
	.align		4
        /*0000*/ 	.word	0x00000000
	.align		4
        /*0004*/ 	.word	0xffffffff
	.align		4
        /*0008*/ 	.word	0x00000000
	.align		4
        /*000c*/ 	.word	0xfffffffe
	.align		4
        /*0010*/ 	.word	0x00000000
	.align		4
        /*0014*/ 	.word	0xfffffffd
	.align		4
        /*0018*/ 	.word	0x00000000
	.align		4
        /*001c*/ 	.word	0xfffffffc


//--------------------- .text._Z11CUDA_kernelP6SpherePh --------------------------
	.section	.text._Z11CUDA_kernelP6SpherePh,"ax",@progbits
	.align	128
        .global         _Z11CUDA_kernelP6SpherePh
        .type           _Z11CUDA_kernelP6SpherePh,@function
        .size           _Z11CUDA_kernelP6SpherePh,(.L_x_57 - _Z11CUDA_kernelP6SpherePh)
        .other          _Z11CUDA_kernelP6SpherePh,@"STO_CUDA_ENTRY STV_DEFAULT"
_Z11CUDA_kernelP6SpherePh:
.text._Z11CUDA_kernelP6SpherePh:
[----:B------:R-:W-:Y:S01]  /*0000*/  LDC R1, c[0x0][0x37c] ;  /* 0x0000df00ff017b82 */ /* 0x000fe20000000800 */
[----:B------:R-:W0:Y:S07]  /*0010*/  S2R R6, SR_TID.X ;  /* 0x0000000000067919 */ /* 0x000e2e0000002100 */
[----:B------:R-:W0:Y:S01]  /*0020*/  LDC R3, c[0x0][0x360] ;  /* 0x0000d800ff037b82 */ /* 0x000e220000000800 */
[----:B------:R-:W1:Y:S01]  /*0030*/  LDCU.64 UR4, c[0x0][0x380] ;  /* 0x00007000ff0477ac */ /* 0x000e620008000a00 */
[----:B------:R-:W-:Y:S01]  /*0040*/  HFMA2 R8, -RZ, RZ, 0, 0 ;  /* 0x00000000ff087431 */ /* 0x000fe200000001ff */
[----:B------:R-:W2:Y:S01]  /*0050*/  S2R R7, SR_TID.Y ;  /* 0x0000000000077919 */ /* 0x000ea20000002200 */
[----:B------:R-:W-:-:S02]  /*0060*/  MOV R9, 0xd09502f9 ;  /* 0xd09502f900097802 */ /* 0x000fc40000000f00 */
[----:B------:R-:W-:Y:S02]  /*0070*/  CS2R R10, SRZ ;  /* 0x00000000000a7805 */ /* 0x000fe4000001ff00 */
[----:B------:R-:W0:Y:S08]  /*0080*/  S2UR UR6, SR_CTAID.X ;  /* 0x00000000000679c3 */ /* 0x000e300000002500 */
[----:B------:R-:W2:Y:S01]  /*0090*/  S2UR UR8, SR_CTAID.Y ;  /* 0x00000000000879c3 */ /* 0x000ea20000002600 */
[----:B-1----:R-:W-:-:S04]  /*00a0*/  UIADD3 UR4, UP0, UPT, UR4, 0x38, URZ ;  /* 0x0000003804047890 */ /* 0x002fc8000ff1e0ff */
[----:B------:R-:W-:-:S03]  /*00b0*/  UIADD3.X UR5, UPT, UPT, URZ, UR5, URZ, UP0, !UPT ;  /* 0x00000005ff057290 */ /* 0x000fc600087fe4ff */
[----:B------:R-:W2:Y:S01]  /*00c0*/  LDC R0, c[0x0][0x364] ;  /* 0x0000d900ff007b82 */ /* 0x000ea20000000800 */
[----:B------:R-:W-:Y:S01]  /*00d0*/  IMAD.U32 R4, RZ, RZ, UR4 ;  /* 0x00000004ff047e24 */ /* 0x000fe2000f8e00ff */
[----:B------:R-:W-:Y:S01]  /*00e0*/  UMOV UR4, URZ ;  /* 0x000000ff00047c82 */ /* 0x000fe20008000000 */
[----:B------:R-:W-:Y:S01]  /*00f0*/  MOV R5, UR5 ;  /* 0x0000000500057c02 */ /* 0x000fe20008000f00 */
[----:B0-----:R-:W-:Y:S01]  /*0100*/  IMAD R6, R3, UR6, R6 ;  /* 0x0000000603067c24 */ /* 0x001fe2000f8e0206 */
[----:B------:R-:W0:Y:S04]  /*0110*/  LDCU.64 UR6, c[0x0][0x358] ;  /* 0x00006b00ff0677ac */ /* 0x000e280008000a00 */
[----:B------:R-:W-:-:S04]  /*0120*/  IADD3 R12, PT, PT, R6, -0x400, RZ ;  /* 0xfffffc00060c7810 */ /* 0x000fc80007ffe0ff */
[----:B------:R-:W-:Y:S01]  /*0130*/  I2FP.F32.S32 R12, R12 ;  /* 0x0000000c000c7245 */ /* 0x000fe20000201400 */
[----:B--2---:R-:W-:-:S05]  /*0140*/  IMAD R7, R0, UR8, R7 ;  /* 0x0000000800077c24 */ /* 0x004fca000f8e0207 */
[----:B------:R-:W-:-:S04]  /*0150*/  IADD3 R13, PT, PT, R7, -0x400, RZ ;  /* 0xfffffc00070d7810 */ /* 0x000fc80007ffe0ff */
[----:B0-----:R-:W-:-:S07]  /*0160*/  I2FP.F32.S32 R13, R13 ;  /* 0x0000000d000d7245 */ /* 0x001fce0000201400 */
.L_x_42:
[----:B------:R-:W2:Y:S04]  /*0170*/  LDG.E R3, desc[UR6][R4.64+-0x28] ;  /* 0xffffd80604037981 */ /* 0x000ea8000c1e1900 */
[----:B------:R-:W3:Y:S04]  /*0180*/  LDG.E R2, desc[UR6][R4.64+-0x24] ;  /* 0xffffdc0604027981 */ /* 0x000ee8000c1e1900 */
[----:B------:R-:W4:Y:S01]  /*0190*/  LDG.E R14, desc[UR6][R4.64+-0x2c] ;  /* 0xffffd406040e7981 */ /* 0x000f22000c1e1900 */
[----:B------:R-:W-:Y:S01]  /*01a0*/  UIADD3 UR4, UPT, UPT, UR4, 0x4, URZ ;  /* 0x0000000404047890 */ /* 0x000fe2000fffe0ff */
[----:B------:R-:W-:Y:S03]  /*01b0*/  BSSY.RECONVERGENT B0, `(.L_x_0) ;  /* 0x0000039000007945 */ /* 0x000fe60003800200 */
[----:B------:R-:W-:Y:S01]  /*01c0*/  UISETP.NE.AND UP0, UPT, UR4, 0x14, UPT ;  /* 0x000000140400788c */ /* 0x000fe2000bf05270 */
[----:B--2---:R-:W-:Y:S01]  /*01d0*/  FADD R3, R12, -R3 ;  /* 0x800000030c037221 */ /* 0x004fe20000000000 */
[----:B---3--:R-:W-:-:S03]  /*01e0*/  FADD R2, R13, -R2 ;  /* 0x800000020d027221 */ /* 0x008fc60000000000 */
[----:B------:R-:W-:Y:S01]  /*01f0*/  FMUL R15, R3, R3 ;  /* 0x00000003030f7220 */ /* 0x000fe20000400000 */
[----:B------:R-:W-:Y:S01]  /*0200*/  FMUL R16, R2, R2 ;  /* 0x0000000202107220 */ /* 0x000fe20000400000 */
[----:B----4-:R-:W-:Y:S01]  /*0210*/  FMUL R14, R14, R14 ;  /* 0x0000000e0e0e7220 */ /* 0x010fe20000400000 */
[----:B------:R-:W-:Y:S02]  /*0220*/  MOV R2, 0xd09502f9 ;  /* 0xd09502f900027802 */ /* 0x000fe40000000f00 */
[----:B------:R-:W-:-:S05]  /*0230*/  FADD R3, R15, R16 ;  /* 0x000000100f037221 */ /* 0x000fca0000000000 */
[----:B------:R-:W-:-:S13]  /*0240*/  FSETP.GEU.AND P0, PT, R3, R14, PT ;  /* 0x0000000e0300720b */ /* 0x000fda0003f0e000 */
[----:B------:R-:W-:Y:S05]  /*0250*/  @P0 BRA `(.L_x_1) ;  /* 0x0000000000b80947 */ /* 0x000fea0003800000 */
[----:B------:R-:W-:Y:S01]  /*0260*/  FADD R0, -R15, R14 ;  /* 0x0000000e0f007221 */ /* 0x000fe20000000100 */
[----:B------:R-:W-:Y:S03]  /*0270*/  BSSY.RECONVERGENT B1, `(.L_x_2) ;  /* 0x000000e000017945 */ /* 0x000fe60003800200 */
[----:B------:R-:W-:-:S04]  /*0280*/  FADD R0, -R16, R0 ;  /* 0x0000000010007221 */ /* 0x000fc80000000100 */
[----:B------:R0:W1:Y:S01]  /*0290*/  MUFU.RSQ R3, R0 ;  /* 0x0000000000037308 */ /* 0x0000620000001400 */
[----:B------:R-:W-:-:S04]  /*02a0*/  IADD3 R2, PT, PT, R0, -0xd000000, RZ ;  /* 0xf300000000027810 */ /* 0x000fc80007ffe0ff */
[----:B------:R-:W-:-:S13]  /*02b0*/  ISETP.GT.U32.AND P0, PT, R2, 0x727fffff, PT ;  /* 0x727fffff0200780c */ /* 0x000fda0003f04070 */
[----:B01----:R-:W-:Y:S05]  /*02c0*/  @!P0 BRA `(.L_x_3) ;  /* 0x0000000000108947 */ /* 0x003fea0003800000 */
[----:B------:R-:W-:-:S07]  /*02d0*/  MOV R19, 0x2f0 ;  /* 0x000002f000137802 */ /* 0x000fce0000000f00 */
[----:B------:R-:W-:Y:S05]  /*02e0*/  CALL.REL.NOINC `($__internal_0_$__cuda_sm20_sqrt_rn_f32_slowpath) ;  /* 0x0000001000447944 */ /* 0x000fea0003c00000 */
[----:B------:R-:W-:Y:S01]  /*02f0*/  MOV R15, R0 ;  /* 0x00000000000f7202 */ /* 0x000fe20000000f00 */
[----:B------:R-:W-:Y:S06]  /*0300*/  BRA `(.L_x_4) ;  /* 0x0000000000107947 */ /* 0x000fec0003800000 */
.L_x_3:
[----:B------:R-:W-:Y:S01]  /*0310*/  FMUL.FTZ R15, R0, R3 ;  /* 0x00000003000f7220 */ /* 0x000fe20000410000 */
[----:B------:R-:W-:-:S03]  /*0320*/  FMUL.FTZ R2, R3, 0.5 ;  /* 0x3f00000003027820 */ /* 0x000fc60000410000 */
[----:B------:R-:W-:-:S04]  /*0330*/  FFMA R0, -R15, R15, R0 ;  /* 0x0000000f0f007223 */ /* 0x000fc80000000100 */
[----:B------:R-:W-:-:S07]  /*0340*/  FFMA R15, R0, R2, R15 ;  /* 0x00000002000f7223 */ /* 0x000fce000000000f */
.L_x_4:
[----:B------:R-:W-:Y:S05]  /*0350*/  BSYNC.RECONVERGENT B1 ;  /* 0x0000000000017941 */ /* 0x000fea0003800200 */
.L_x_2:
[----:B------:R-:W-:Y:S01]  /*0360*/  VIADD R0, R14, 0xf3000000 ;  /* 0xf30000000e007836 */ /* 0x000fe20000000000 */
[----:B------:R0:W1:Y:S04]  /*0370*/  MUFU.RSQ R17, R14 ;  /* 0x0000000e00117308 */ /* 0x0000680000001400 */
[----:B------:R-:W-:-:S13]  /*0380*/  ISETP.GT.U32.AND P0, PT, R0, 0x727fffff, PT ;  /* 0x727fffff0000780c */ /* 0x000fda0003f04070 */
[----:B01----:R-:W-:Y:S05]  /*0390*/  @!P0 BRA `(.L_x_5) ;  /* 0x00000000001c8947 */ /* 0x003fea0003800000 */
[----:B------:R-:W-:Y:S01]  /*03a0*/  BSSY.RECONVERGENT B1, `(.L_x_6) ;  /* 0x0000004000017945 */ /* 0x000fe20003800200 */
[----:B------:R-:W-:Y:S02]  /*03b0*/  MOV R0, R14 ;  /* 0x0000000e00007202 */ /* 0x000fe40000000f00 */
[----:B------:R-:W-:-:S07]  /*03c0*/  MOV R19, 0x3e0 ;  /* 0x000003e000137802 */ /* 0x000fce0000000f00 */
[----:B------:R-:W-:Y:S05]  /*03d0*/  CALL.REL.NOINC `($__internal_0_$__cuda_sm20_sqrt_rn_f32_slowpath) ;  /* 0x0000001000087944 */ /* 0x000fea0003c00000 */
[----:B------:R-:W-:Y:S05]  /*03e0*/  BSYNC.RECONVERGENT B1 ;  /* 0x0000000000017941 */ /* 0x000fea0003800200 */
.L_x_6:
[----:B------:R-:W-:Y:S01]  /*03f0*/  MOV R3, R0 ;  /* 0x0000000000037202 */ /* 0x000fe20000000f00 */
[----:B------:R-:W-:Y:S06]  /*0400*/  BRA `(.L_x_7) ;  /* 0x0000000000107947 */ /* 0x000fec0003800000 */
.L_x_5:
[----:B------:R-:W-:Y:S01]  /*0410*/  FMUL.FTZ R3, R14, R17 ;  /* 0x000000110e037220 */ /* 0x000fe20000410000 */
[----:B------:R-:W-:-:S03]  /*0420*/  FMUL.FTZ R0, R17, 0.5 ;  /* 0x3f00000011007820 */ /* 0x000fc60000410000 */
[----:B------:R-:W-:-:S04]  /*0430*/  FFMA R14, -R3, R3, R14 ;  /* 0x00000003030e7223 */ /* 0x000fc8000000010e */
[----:B------:R-:W-:-:S07]  /*0440*/  FFMA R3, R14, R0, R3 ;  /* 0x000000000e037223 */ /* 0x000fce0000000003 */
.L_x_7:
[----:B------:R-:W0:Y:S01]  /*0450*/  MUFU.RCP R0, R3 ;  /* 0x0000000300007308 */ /* 0x000e220000001000 */
[----:B------:R-:W-:Y:S07]  /*0460*/  BSSY.RECONVERGENT B1, `(.L_x_8) ;  /* 0x000000b000017945 */ /* 0x000fee0003800200 */
[----:B------:R-:W1:Y:S01]  /*0470*/  FCHK P0, R15, R3 ;  /* 0x000000030f007302 */ /* 0x000e620000000000 */
[----:B0-----:R-:W-:-:S04]  /*0480*/  FFMA R17, R0, -R3, 1 ;  /* 0x3f80000000117423 */ /* 0x001fc80000000803 */
[----:B------:R-:W-:-:S04]  /*0490*/  FFMA R0, R0, R17, R0 ;  /* 0x0000001100007223 */ /* 0x000fc80000000000 */
[----:B------:R-:W-:-:S04]  /*04a0*/  FFMA R2, R0, R15, RZ ;  /* 0x0000000f00027223 */ /* 0x000fc800000000ff */
[----:B------:R-:W-:-:S04]  /*04b0*/  FFMA R17, R2, -R3, R15 ;  /* 0x8000000302117223 */ /* 0x000fc8000000000f */
[----:B------:R-:W-:Y:S01]  /*04c0*/  FFMA R0, R0, R17, R2 ;  /* 0x0000001100007223 */ /* 0x000fe20000000002 */
[----:B-1----:R-:W-:Y:S06]  /*04d0*/  @!P0 BRA `(.L_x_9) ;  /* 0x00000000000c8947 */ /* 0x002fec0003800000 */
[----:B------:R-:W-:Y:S02]  /*04e0*/  MOV R0, R15 ;  /* 0x0000000f00007202 */ /* 0x000fe40000000f00 */
[----:B------:R-:W-:-:S07]  /*04f0*/  MOV R2, 0x510 ;  /* 0x0000051000027802 */ /* 0x000fce0000000f00 */
[----:B------:R-:W-:Y:S05]  /*0500*/  CALL.REL.NOINC `($__internal_1_$__cuda_sm3x_div_rn_noftz_f32_slowpath) ;  /* 0x0000001000187944 */ /* 0x000fea0003c00000 */
.L_x_9:
[----:B------:R-:W-:Y:S05]  /*0510*/  BSYNC.RECONVERGENT B1 ;  /* 0x0000000000017941 */ /* 0x000fea0003800200 */
.L_x_8:
[----:B------:R-:W2:Y:S02]  /*0520*/  LDG.E R2, desc[UR6][R4.64+-0x20] ;  /* 0xffffe00604027981 */ /* 0x000ea4000c1e1900 */
[----:B--2---:R-:W-:-:S07]  /*0530*/  FADD R2, R2, R15 ;  /* 0x0000000f02027221 */ /* 0x004fce0000000000 */
.L_x_1:
[----:B------:R-:W-:Y:S05]  /*0540*/  BSYNC.RECONVERGENT B0 ;  /* 0x0000000000007941 */ /* 0x000fea0003800200 */
.L_x_0:
[----:B------:R-:W2:Y:S04]  /*0550*/  LDG.E R19, desc[UR6][R4.64+-0xc] ;  /* 0xfffff40604137981 */ /* 0x000ea8000c1e1900 */
[----:B------:R-:W3:Y:S01]  /*0560*/  LDG.E R14, desc[UR6][R4.64+-0x8] ;  /* 0xfffff806040e7981 */ /* 0x000ee2000c1e1900 */
[----:B------:R-:W-:-:S03]  /*0570*/  FSETP.GT.AND P0, PT, R2, R9, PT ;  /* 0x000000090200720b */ /* 0x000fc60003f04000 */
[----:B------:R-:W4:Y:S10]  /*0580*/  LDG.E R16, desc[UR6][R4.64+-0x10] ;  /* 0xfffff00604107981 */ /* 0x000f34000c1e1900 */
[----:B------:R-:W5:Y:S04]  /*0590*/  @P0 LDG.E R3, desc[UR6][R4.64+-0x38] ;  /* 0xffffc80604030981 */ /* 0x000f68000c1e1900 */
[----:B------:R-:W5:Y:S04]  /*05a0*/  @P0 LDG.E R15, desc[UR6][R4.64+-0x30] ;  /* 0xffffd006040f0981 */ /* 0x000f68000c1e1900 */
[----:B------:R-:W5:Y:S01]  /*05b0*/  @P0 LDG.E R17, desc[UR6][R4.64+-0x34] ;  /* 0xffffcc0604110981 */ /* 0x000f62000c1e1900 */
[----:B------:R-:W-:Y:S01]  /*05c0*/  BSSY.RECONVERGENT B0, `(.L_x_10) ;  /* 0x000003c000007945 */ /* 0x000fe20003800200 */
[----:B------:R-:W-:Y:S01]  /*05d0*/  @P0 MOV R9, R2 ;  /* 0x0000000200090202 */ /* 0x000fe20000000f00 */
[----:B------:R-:W-:-:S02]  /*05e0*/  IMAD.MOV.U32 R2, RZ, RZ, -0x2f6afd07 ;  /* 0xd09502f9ff027424 */ /* 0x000fc400078e00ff */
[----:B--2---:R-:W-:Y:S01]  /*05f0*/  FADD R19, R12, -R19 ;  /* 0x800000130c137221 */ /* 0x004fe20000000000 */
[----:B---3--:R-:W-:-:S03]  /*0600*/  FADD R14, R13, -R14 ;  /* 0x8000000e0d0e7221 */ /* 0x008fc60000000000 */
[----:B------:R-:W-:Y:S01]  /*0610*/  FMUL R21, R19, R19 ;  /* 0x0000001313157220 */ /* 0x000fe20000400000 */
[----:B------:R-:W-:Y:S01]  /*0620*/  FMUL R18, R14, R14 ;  /* 0x0000000e0e127220 */ /* 0x000fe20000400000 */
[----:B----4-:R-:W-:-:S03]  /*0630*/  FMUL R14, R16, R16 ;  /* 0x00000010100e7220 */ /* 0x010fc60000400000 */
[----:B------:R-:W-:-:S05]  /*0640*/  FADD R19, R21, R18 ;  /* 0x0000001215137221 */ /* 0x000fca0000000000 */
[----:B------:R-:W-:Y:S01]  /*0650*/  FSETP.GEU.AND P1, PT, R19, R14, PT ;  /* 0x0000000e1300720b */ /* 0x000fe20003f2e000 */
[C---:B-----5:R-:W-:Y:S01]  /*0660*/  @P0 FMUL R11, R0.reuse, R3 ;  /* 0x00000003000b0220 */ /* 0x060fe20000400000 */
[C---:B------:R-:W-:Y:S01]  /*0670*/  @P0 FMUL R10, R0.reuse, R15 ;  /* 0x0000000f000a0220 */ /* 0x040fe20000400000 */
[----:B------:R-:W-:-:S10]  /*0680*/  @P0 FMUL R8, R0, R17 ;  /* 0x0000001100080220 */ /* 0x000fd40000400000 */
        /* <DEDUP_REMOVED lines=12> */
.L_x_13:
[----:B------:R-:W-:Y:S01]  /*0750*/  FMUL.FTZ R15, R0, R3 ;  /* 0x00000003000f7220 */ /* 0x000fe20000410000 */
[----:B------:R-:W-:-:S03]  /*0760*/  FMUL.FTZ R2, R3, 0.5 ;  /* 0x3f00000003027820 */ /* 0x000fc60000410000 */
[----:B------:R-:W-:-:S04]  /*0770*/  FFMA R0, -R15, R15, R0 ;  /* 0x0000000f0f007223 */ /* 0x000fc80000000100 */
[----:B------:R-:W-:-:S07]  /*0780*/  FFMA R15, R0, R2, R15 ;  /* 0x00000002000f7223 */ /* 0x000fce000000000f */
.L_x_14:
[----:B------:R-:W-:Y:S05]  /*0790*/  BSYNC.RECONVERGENT B1 ;  /* 0x0000000000017941 */ /* 0x000fea0003800200 */
.L_x_12:
[----:B------:R-:W-:Y:S01]  /*07a0*/  IADD3 R0, PT, PT, R14, -0xd000000, RZ ;  /* 0xf30000000e007810 */ /* 0x000fe20007ffe0ff */
[----:B------:R0:W1:Y:S03]  /*07b0*/  MUFU.RSQ R17, R14 ;  /* 0x0000000e00117308 */ /* 0x0000660000001400 */
[----:B------:R-:W-:-:S13]  /*07c0*/  ISETP.GT.U32.AND P0, PT, R0, 0x727fffff, PT ;  /* 0x727fffff0000780c */ /* 0x000fda0003f04070 */
[----:B0-----:R-:W-:Y:S05]  /*07d0*/  @!P0 BRA `(.L_x_15) ;  /* 0x00000000001c8947 */ /* 0x001fea0003800000 */
[----:B------:R-:W-:Y:S01]  /*07e0*/  BSSY.RECONVERGENT B1, `(.L_x_16) ;  /* 0x0000004000017945 */ /* 0x000fe20003800200 */
[----:B------:R-:W-:Y:S02]  /*07f0*/  MOV R0, R14 ;  /* 0x0000000e00007202 */ /* 0x000fe40000000f00 */
[----:B------:R-:W-:-:S07]  /*0800*/  MOV R19, 0x820 ;  /* 0x0000082000137802 */ /* 0x000fce0000000f00 */
[----:B-1----:R-:W-:Y:S05]  /*0810*/  CALL.REL.NOINC `($__internal_0_$__cuda_sm20_sqrt_rn_f32_slowpath) ;  /* 0x0000000800f87944 */ /* 0x002fea0003c00000 */
[----:B------:R-:W-:Y:S05]  /*0820*/  BSYNC.RECONVERGENT B1 ;  /* 0x0000000000017941 */ /* 0x000fea0003800200 */
.L_x_16:
[----:B------:R-:W-:Y:S01]  /*0830*/  IMAD.MOV.U32 R3, RZ, RZ, R0 ;  /* 0x000000ffff037224 */ /* 0x000fe200078e0000 */
[----:B------:R-:W-:Y:S06]  /*0840*/  BRA `(.L_x_17) ;  /* 0x0000000000107947 */ /* 0x000fec0003800000 */
.L_x_15:
[----:B-1----:R-:W-:Y:S01]  /*0850*/  FMUL.FTZ R3, R14, R17 ;  /* 0x000000110e037220 */ /* 0x002fe20000410000 */
[----:B------:R-:W-:-:S03]  /*0860*/  FMUL.FTZ R0, R17, 0.5 ;  /* 0x3f00000011007820 */ /* 0x000fc60000410000 */
[----:B------:R-:W-:-:S04]  /*0870*/  FFMA R14, -R3, R3, R14 ;  /* 0x00000003030e7223 */ /* 0x000fc8000000010e */
[----:B------:R-:W-:-:S07]  /*0880*/  FFMA R3, R14, R0, R3 ;  /* 0x000000000e037223 */ /* 0x000fce0000000003 */
.L_x_17:
        /* <DEDUP_REMOVED lines=12> */
.L_x_19:
[----:B------:R-:W-:Y:S05]  /*0950*/  BSYNC.RECONVERGENT B1 ;  /* 0x0000000000017941 */ /* 0x000fea0003800200 */
.L_x_18:
[----:B------:R-:W2:Y:S02]  /*0960*/  LDG.E R2, desc[UR6][R4.64+-0x4] ;  /* 0xfffffc0604027981 */ /* 0x000ea4000c1e1900 */
[----:B--2---:R-:W-:-:S07]  /*0970*/  FADD R2, R2, R15 ;  /* 0x0000000f02027221 */ /* 0x004fce0000000000 */
.L_x_11:
[----:B------:R-:W-:Y:S05]  /*0980*/  BSYNC.RECONVERGENT B0 ;  /* 0x0000000000007941 */ /* 0x000fea0003800200 */
.L_x_10:
[----:B------:R-:W2:Y:S04]  /*0990*/  LDG.E R19, desc[UR6][R4.64+0x10] ;  /* 0x0000100604137981 */ /* 0x000ea8000c1e1900 */
[----:B------:R-:W3:Y:S01]  /*09a0*/  LDG.E R14, desc[UR6][R4.64+0x14] ;  /* 0x00001406040e7981 */ /* 0x000ee2000c1e1900 */
[----:B------:R-:W-:-:S03]  /*09b0*/  FSETP.GT.AND P0, PT, R2, R9, PT ;  /* 0x000000090200720b */ /* 0x000fc60003f04000 */
[----:B------:R-:W4:Y:S10]  /*09c0*/  LDG.E R16, desc[UR6][R4.64+0xc] ;  /* 0x00000c0604107981 */ /* 0x000f34000c1e1900 */
[----:B------:R-:W5:Y:S04]  /*09d0*/  @P0 LDG.E R3, desc[UR6][R4.64+-0x1c] ;  /* 0xffffe40604030981 */ /* 0x000f68000c1e1900 */
[----:B------:R-:W5:Y:S04]  /*09e0*/  @P0 LDG.E R15, desc[UR6][R4.64+-0x14] ;  /* 0xffffec06040f0981 */ /* 0x000f68000c1e1900 */
[----:B------:R-:W5:Y:S01]  /*09f0*/  @P0 LDG.E R17, desc[UR6][R4.64+-0x18] ;  /* 0xffffe80604110981 */ /* 0x000f62000c1e1900 */
[----:B------:R-:W-:Y:S01]  /*0a00*/  @P0 MOV R9, R2 ;  /* 0x0000000200090202 */ /* 0x000fe20000000f00 */
[----:B------:R-:W-:Y:S01]  /*0a10*/  BSSY.RECONVERGENT B0, `(.L_x_20) ;  /* 0x000003b000007945 */ /* 0x000fe20003800200 */
[----:B------:R-:W-:-:S02]  /*0a20*/  HFMA2 R2, -RZ, RZ, -36.65625, 4.5359134674072265625e-05 ;  /* 0xd09502f9ff027431 */ /* 0x000fc400000001ff */
        /* <DEDUP_REMOVED lines=20> */
[----:B------:R-:W-:Y:S01]  /*0b70*/  IMAD.MOV.U32 R15, RZ, RZ, R0 ;  /* 0x000000ffff0f7224 */ /* 0x000fe200078e0000 */
[----:B------:R-:W-:Y:S06]  /*0b80*/  BRA `(.L_x_24) ;  /* 0x0000000000107947 */ /* 0x000fec0003800000 */
.L_x_23:
[----:B------:R-:W-:Y:S01]  /*0b90*/  FMUL.FTZ R15, R0, R3 ;  /* 0x00000003000f7220 */ /* 0x000fe20000410000 */
[----:B------:R-:W-:-:S03]  /*0ba0*/  FMUL.FTZ R2, R3, 0.5 ;  /* 0x3f00000003027820 */ /* 0x000fc60000410000 */
[----:B------:R-:W-:-:S04]  /*0bb0*/  FFMA R0, -R15, R15, R0 ;  /* 0x0000000f0f007223 */ /* 0x000fc80000000100 */
[----:B------:R-:W-:-:S07]  /*0bc0*/  FFMA R15, R0, R2, R15 ;  /* 0x00000002000f7223 */ /* 0x000fce000000000f */
.L_x_24:
[----:B------:R-:W-:Y:S05]  /*0bd0*/  BSYNC.RECONVERGENT B1 ;  /* 0x0000000000017941 */ /* 0x000fea0003800200 */
.L_x_22:
        /* <DEDUP_REMOVED lines=9> */
.L_x_26:
[----:B------:R-:W-:Y:S01]  /*0c70*/  MOV R3, R0 ;  /* 0x0000000000037202 */ /* 0x000fe20000000f00 */
[----:B------:R-:W-:Y:S06]  /*0c80*/  BRA `(.L_x_27) ;  /* 0x0000000000107947 */ /* 0x000fec0003800000 */
.L_x_25:
[----:B-1----:R-:W-:Y:S01]  /*0c90*/  FMUL.FTZ R3, R14, R17 ;  /* 0x000000110e037220 */ /* 0x002fe20000410000 */
[----:B------:R-:W-:-:S03]  /*0ca0*/  FMUL.FTZ R0, R17, 0.5 ;  /* 0x3f00000011007820 */ /* 0x000fc60000410000 */
[----:B------:R-:W-:-:S04]  /*0cb0*/  FFMA R14, -R3, R3, R14 ;  /* 0x00000003030e7223 */ /* 0x000fc8000000010e */
[----:B------:R-:W-:-:S07]  /*0cc0*/  FFMA R3, R14, R0, R3 ;  /* 0x000000000e037223 */ /* 0x000fce0000000003 */
.L_x_27:
        /* <DEDUP_REMOVED lines=12> */
.L_x_29:
[----:B------:R-:W-:Y:S05]  /*0d90*/  BSYNC.RECONVERGENT B1 ;  /* 0x0000000000017941 */ /* 0x000fea0003800200 */
.L_x_28:
[----:B------:R-:W2:Y:S02]  /*0da0*/  LDG.E R2, desc[UR6][R4.64+0x18] ;  /* 0x0000180604027981 */ /* 0x000ea4000c1e1900 */
[----:B--2---:R-:W-:-:S07]  /*0db0*/  FADD R2, R2, R15 ;  /* 0x0000000f02027221 */ /* 0x004fce0000000000 */
.L_x_21:
[----:B------:R-:W-:Y:S05]  /*0dc0*/  BSYNC.RECONVERGENT B0 ;  /* 0x0000000000007941 */ /* 0x000fea0003800200 */
.L_x_20:
[----:B------:R-:W2:Y:S04]  /*0dd0*/  LDG.E R19, desc[UR6][R4.64+0x2c] ;  /* 0x00002c0604137981 */ /* 0x000ea8000c1e1900 */
[----:B------:R-:W3:Y:S01]  /*0de0*/  LDG.E R14, desc[UR6][R4.64+0x30] ;  /* 0x00003006040e7981 */ /* 0x000ee2000c1e1900 */
[----:B------:R-:W-:-:S03]  /*0df0*/  FSETP.GT.AND P0, PT, R2, R9, PT ;  /* 0x000000090200720b */ /* 0x000fc60003f04000 */
[----:B------:R-:W4:Y:S10]  /*0e00*/  LDG.E R16, desc[UR6][R4.64+0x28] ;  /* 0x0000280604107981 */ /* 0x000f34000c1e1900 */
[----:B------:R-:W5:Y:S04]  /*0e10*/  @P0 LDG.E R3, desc[UR6][R4.64] ;  /* 0x0000000604030981 */ /* 0x000f68000c1e1900 */
[----:B------:R-:W5:Y:S04]  /*0e20*/  @P0 LDG.E R15, desc[UR6][R4.64+0x8] ;  /* 0x00000806040f0981 */ /* 0x000f68000c1e1900 */
[----:B------:R-:W5:Y:S01]  /*0e30*/  @P0 LDG.E R17, desc[UR6][R4.64+0x4] ;  /* 0x0000040604110981 */ /* 0x000f62000c1e1900 */
[----:B------:R-:W-:Y:S01]  /*0e40*/  @P0 IMAD.MOV.U32 R9, RZ, RZ, R2 ;  /* 0x000000ffff090224 */ /* 0x000fe200078e0002 */
        /* <DEDUP_REMOVED lines=24> */
.L_x_33:
[----:B------:R-:W-:Y:S01]  /*0fd0*/  FMUL.FTZ R15, R0, R3 ;  /* 0x00000003000f7220 */ /* 0x000fe20000410000 */
[----:B------:R-:W-:-:S03]  /*0fe0*/  FMUL.FTZ R2, R3, 0.5 ;  /* 0x3f00000003027820 */ /* 0x000fc60000410000 */
[----:B------:R-:W-:-:S04]  /*0ff0*/  FFMA R0, -R15, R15, R0 ;  /* 0x0000000f0f007223 */ /* 0x000fc80000000100 */
[----:B------:R-:W-:-:S07]  /*1000*/  FFMA R15, R0, R2, R15 ;  /* 0x00000002000f7223 */ /* 0x000fce000000000f */
.L_x_34:
[----:B------:R-:W-:Y:S05]  /*1010*/  BSYNC.RECONVERGENT B1 ;  /* 0x0000000000017941 */ /* 0x000fea0003800200 */
.L_x_32:
[----:B------:R-:W-:Y:S01]  /*1020*/  IADD3 R0, PT, PT, R14, -0xd000000, RZ ;  /* 0xf30000000e007810 */ /* 0x000fe20007ffe0ff */
[----:B------:R0:W1:Y:S03]  /*1030*/  MUFU.RSQ R17, R14 ;  /* 0x0000000e00117308 */ /* 0x0000660000001400 */
[----:B------:R-:W-:-:S13]  /*1040*/  ISETP.GT.U32.AND P0, PT, R0, 0x727fffff, PT ;  /* 0x727fffff0000780c */ /* 0x000fda0003f04070 */
[----:B0-----:R-:W-:Y:S05]  /*1050*/  @!P0 BRA `(.L_x_35) ;  /* 0x00000000001c8947 */ /* 0x001fea0003800000 */
[----:B------:R-:W-:Y:S01]  /*1060*/  BSSY.RECONVERGENT B1, `(.L_x_36) ;  /* 0x0000004000017945 */ /* 0x000fe20003800200 */
[----:B------:R-:W-:Y:S01]  /*1070*/  IMAD.MOV.U32 R0, RZ, RZ, R14 ;  /* 0x000000ffff007224 */ /* 0x000fe200078e000e */
[----:B------:R-:W-:-:S07]  /*1080*/  MOV R19, 0x10a0 ;  /* 0x000010a000137802 */ /* 0x000fce0000000f00 */
[----:B-1----:R-:W-:Y:S05]  /*1090*/  CALL.REL.NOINC `($__internal_0_$__cuda_sm20_sqrt_rn_f32_slowpath) ;  /* 0x0000000000d87944 */ /* 0x002fea0003c00000 */
[----:B------:R-:W-:Y:S05]  /*10a0*/  BSYNC.RECONVERGENT B1 ;  /* 0x0000000000017941 */ /* 0x000fea0003800200 */
.L_x_36:
[----:B------:R-:W-:Y:S01]  /*10b0*/  MOV R3, R0 ;  /* 0x0000000000037202 */ /* 0x000fe20000000f00 */
[----:B------:R-:W-:Y:S06]  /*10c0*/  BRA `(.L_x_37) ;  /* 0x0000000000107947 */ /* 0x000fec0003800000 */
.L_x_35:
[----:B-1----:R-:W-:Y:S01]  /*10d0*/  FMUL.FTZ R3, R14, R17 ;  /* 0x000000110e037220 */ /* 0x002fe20000410000 */
[----:B------:R-:W-:-:S03]  /*10e0*/  FMUL.FTZ R0, R17, 0.5 ;  /* 0x3f00000011007820 */ /* 0x000fc60000410000 */
[----:B------:R-:W-:-:S04]  /*10f0*/  FFMA R14, -R3, R3, R14 ;  /* 0x00000003030e7223 */ /* 0x000fc8000000010e */
[----:B------:R-:W-:-:S07]  /*1100*/  FFMA R3, R14, R0, R3 ;  /* 0x000000000e037223 */ /* 0x000fce0000000003 */
.L_x_37:
        /* <DEDUP_REMOVED lines=12> */
.L_x_39:
[----:B------:R-:W-:Y:S05]  /*11d0*/  BSYNC.RECONVERGENT B1 ;  /* 0x0000000000017941 */ /* 0x000fea0003800200 */
.L_x_38:
[----:B------:R-:W2:Y:S02]  /*11e0*/  LDG.E R2, desc[UR6][R4.64+0x34] ;  /* 0x0000340604027981 */ /* 0x000ea4000c1e1900 */
[----:B--2---:R-:W-:-:S07]  /*11f0*/  FADD R2, R2, R15 ;  /* 0x0000000f02027221 */ /* 0x004fce0000000000 */
.L_x_31:
[----:B------:R-:W-:Y:S05]  /*1200*/  BSYNC.RECONVERGENT B0 ;  /* 0x0000000000007941 */ /* 0x000fea0003800200 */
.L_x_30:
[----:B------:R-:W-:Y:S01]  /*1210*/  FSETP.GT.AND P0, PT, R2, R9, PT ;  /* 0x000000090200720b */ /* 0x000fe20003f04000 */
[----:B------:R-:W-:-:S12]  /*1220*/  BSSY.RECONVERGENT B0, `(.L_x_40) ;  /* 0x0000009000007945 */ /* 0x000fd80003800200 */
[----:B------:R-:W-:Y:S05]  /*1230*/  @!P0 BRA `(.L_x_41) ;  /* 0x00000000001c8947 */ /* 0x000fea0003800000 */
[----:B------:R-:W2:Y:S04]  /*1240*/  LDG.E R11, desc[UR6][R4.64+0x1c] ;  /* 0x00001c06040b7981 */ /* 0x000ea8000c1e1900 */
[----:B------:R-:W3:Y:S04]  /*1250*/  LDG.E R3, desc[UR6][R4.64+0x24] ;  /* 0x0000240604037981 */ /* 0x000ee8000c1e1900 */
[----:B------:R-:W4:Y:S01]  /*1260*/  LDG.E R15, desc[UR6][R4.64+0x20] ;  /* 0x00002006040f7981 */ /* 0x000f22000c1e1900 */
[----:B------:R-:W-:Y:S01]  /*1270*/  MOV R9, R2 ;  /* 0x0000000200097202 */ /* 0x000fe20000000f00 */
[C---:B--2---:R-:W-:Y:S01]  /*1280*/  FMUL R11, R0.reuse, R11 ;  /* 0x0000000b000b7220 */ /* 0x044fe20000400000 */
[C---:B---3--:R-:W-:Y:S01]  /*1290*/  FMUL R10, R0.reuse, R3 ;  /* 0x00000003000a7220 */ /* 0x048fe20000400000 */
[----:B----4-:R-:W-:-:S07]  /*12a0*/  FMUL R8, R0, R15 ;  /* 0x0000000f00087220 */ /* 0x010fce0000400000 */
.L_x_41:
[----:B------:R-:W-:Y:S05]  /*12b0*/  BSYNC.RECONVERGENT B0 ;  /* 0x0000000000007941 */ /* 0x000fea0003800200 */
.L_x_40:
[----:B------:R-:W-:-:S04]  /*12c0*/  IADD3 R4, P0, PT, R4, 0x70, RZ ;  /* 0x0000007004047810 */ /* 0x000fc80007f1e0ff */
[----:B------:R-:W-:Y:S01]  /*12d0*/  IADD3.X R5, PT, PT, RZ, R5, RZ, P0, !PT ;  /* 0x00000005ff057210 */ /* 0x000fe200007fe4ff */
[----:B------:R-:W-:Y:S08]  /*12e0*/  BRA.U UP0, `(.L_x_42) ;  /* 0xffffffed00a07547 */ /* 0x000ff0000b83ffff */
[----:B------:R-:W0:Y:S01]  /*12f0*/  LDCU.64 UR8, c[0x0][0x388] ;  /* 0x00007100ff0877ac */ /* 0x000e220008000a00 */
[----:B------:R-:W-:Y:S01]  /*1300*/  LEA R0, R7, R6, 0xb ;  /* 0x0000000607007211 */ /* 0x000fe200078e58ff */
[----:B------:R-:W-:Y:S01]  /*1310*/  FMUL R11, R11, 255 ;  /* 0x437f00000b0b7820 */ /* 0x000fe20000400000 */
[----:B------:R-:W-:Y:S01]  /*1320*/  FMUL R10, R10, 255 ;  /* 0x437f00000a0a7820 */ /* 0x000fe20000400000 */
[----:B------:R-:W-:Y:S02]  /*1330*/  FMUL R8, R8, 255 ;  /* 0x437f000008087820 */ /* 0x000fe40000400000 */
[----:B------:R-:W-:Y:S01]  /*1340*/  IMAD.SHL.U32 R0, R0, 0x4, RZ ;  /* 0x0000000400007824 */ /* 0x000fe200078e00ff */
[----:B------:R-:W1:Y:S08]  /*1350*/  F2I.TRUNC.NTZ R5, R10 ;  /* 0x0000000a00057305 */ /* 0x000e70000020f100 */
[----:B------:R-:W2:Y:S01]  /*1360*/  F2I.TRUNC.NTZ R11, R11 ;  /* 0x0000000b000b7305 */ /* 0x000ea2000020f100 */
[----:B0-----:R-:W-:-:S04]  /*1370*/  IADD3 R2, P0, PT, R0, UR8, RZ ;  /* 0x0000000800027c10 */ /* 0x001fc8000ff1e0ff */
[----:B------:R-:W-:-:S03]  /*1380*/  LEA.HI.X.SX32 R3, R0, UR9, 0x1, P0 ;  /* 0x0000000900037c11 */ /* 0x000fc600080f0eff */
[----:B------:R-:W0:Y:S01]  /*1390*/  F2I.TRUNC.NTZ R7, R8 ;  /* 0x0000000800077305 */ /* 0x000e22000020f100 */
[----:B------:R-:W-:Y:S01]  /*13a0*/  HFMA2 R0, -RZ, RZ, 0, 1.5199184417724609375e-05 ;  /* 0x000000ffff007431 */ /* 0x000fe200000001ff */
[----:B-1----:R-:W-:Y:S04]  /*13b0*/  STG.E.U8 desc[UR6][R2.64+0x1], R5 ;  /* 0x0000010502007986 */ /* 0x002fe8000c101106 */
[----:B--2---:R-:W-:Y:S04]  /*13c0*/  STG.E.U8 desc[UR6][R2.64], R11 ;  /* 0x0000000b02007986 */ /* 0x004fe8000c101106 */
[----:B------:R-:W-:Y:S04]  /*13d0*/  STG.E.U8 desc[UR6][R2.64+0x3], R0 ;  /* 0x0000030002007986 */ /* 0x000fe8000c101106 */
[----:B0-----:R-:W-:Y:S01]  /*13e0*/  STG.E.U8 desc[UR6][R2.64+0x2], R7 ;  /* 0x0000020702007986 */ /* 0x001fe2000c101106 */
[----:B------:R-:W-:Y:S05]  /*13f0*/  EXIT ;  /* 0x000000000000794d */ /* 0x000fea0003800000 */
        .weak           $__internal_0_$__cuda_sm20_sqrt_rn_f32_slowpath
        .type           $__internal_0_$__cuda_sm20_sqrt_rn_f32_slowpath,@function
        .size           $__internal_0_$__cuda_sm20_sqrt_rn_f32_slowpath,($__internal_1_$__cuda_sm3x_div_rn_noftz_f32_slowpath - $__internal_0_$__cuda_sm20_sqrt_rn_f32_slowpath)
$__internal_0_$__cuda_sm20_sqrt_rn_f32_slowpath:
[----:B------:R-:W-:-:S13]  /*1400*/  LOP3.LUT P0, RZ, R0, 0x7fffffff, RZ, 0xc0, !PT ;  /* 0x7fffffff00ff7812 */ /* 0x000fda000780c0ff */
[----:B------:R-:W-:Y:S01]  /*1410*/  @!P0 MOV R2, R0 ;  /* 0x0000000000028202 */ /* 0x000fe20000000f00 */
[----:B------:R-:W-:Y:S06]  /*1420*/  @!P0 BRA `(.L_x_43) ;  /* 0x0000000000408947 */ /* 0x000fec0003800000 */
[----:B------:R-:W-:-:S13]  /*1430*/  FSETP.GEU.FTZ.AND P0, PT, R0, RZ, PT ;  /* 0x000000ff0000720b */ /* 0x000fda0003f1e000 */
[----:B------:R-:W-:Y:S01]  /*1440*/  @!P0 MOV R2, 0x7fffffff ;  /* 0x7fffffff00028802 */ /* 0x000fe20000000f00 */
[----:B------:R-:W-:Y:S06]  /*1450*/  @!P0 BRA `(.L_x_43) ;  /* 0x0000000000348947 */ /* 0x000fec0003800000 */
[----:B------:R-:W-:-:S13]  /*1460*/  FSETP.GTU.FTZ.AND P0, PT, |R0|, +INF , PT ;  /* 0x7f8000000000780b */ /* 0x000fda0003f1c200 */
[----:B------:R-:W-:Y:S01]  /*1470*/  @P0 FADD.FTZ R2, R0, 1 ;  /* 0x3f80000000020421 */ /* 0x000fe20000010000 */
[----:B------:R-:W-:Y:S06]  /*1480*/  @P0 BRA `(.L_x_43) ;  /* 0x0000000000280947 */ /* 0x000fec0003800000 */
[----:B------:R-:W-:-:S13]  /*1490*/  FSETP.NEU.FTZ.AND P0, PT, |R0|, +INF , PT ;  /* 0x7f8000000000780b */ /* 0x000fda0003f1d200 */
[----:B------:R-:W-:-:S04]  /*14a0*/  @P0 FFMA R3, R0, 1.84467440737095516160e+19, RZ ;  /* 0x5f80000000030823 */ /* 0x000fc800000000ff */
[----:B------:R-:W0:Y:S02]  /*14b0*/  @P0 MUFU.RSQ R2, R3 ;  /* 0x0000000300020308 */ /* 0x000e240000001400 */
[----:B0-----:R-:W-:Y:S01]  /*14c0*/  @P0 FMUL.FTZ R16, R3, R2 ;  /* 0x0000000203100220 */ /* 0x001fe20000410000 */
[----:B------:R-:W-:Y:S01]  /*14d0*/  @P0 FMUL.FTZ R18, R2, 0.5 ;  /* 0x3f00000002120820 */ /* 0x000fe20000410000 */
[----:B------:R-:W-:Y:S02]  /*14e0*/  @!P0 MOV R2, R0 ;  /* 0x0000000000028202 */ /* 0x000fe40000000f00 */
[----:B------:R-:W-:-:S04]  /*14f0*/  @P0 FADD.FTZ R17, -R16, -RZ ;  /* 0x800000ff10110221 */ /* 0x000fc80000010100 */
[----:B------:R-:W-:-:S04]  /*1500*/  @P0 FFMA R17, R16, R17, R3 ;  /* 0x0000001110110223 */ /* 0x000fc80000000003 */
[----:B------:R-:W-:-:S04]  /*1510*/  @P0 FFMA R17, R17, R18, R16 ;  /* 0x0000001211110223 */ /* 0x000fc80000000010 */
[----:B------:R-:W-:-:S07]  /*1520*/  @P0 FMUL.FTZ R2, R17, 2.3283064365386962891e-10 ;  /* 0x2f80000011020820 */ /* 0x000fce0000410000 */
.L_x_43:
[----:B------:R-:W-:Y:S01]  /*1530*/  HFMA2 R3, -RZ, RZ, 0, 0 ;  /* 0x00000000ff037431 */ /* 0x000fe200000001ff */
[----:B------:R-:W-:Y:S01]  /*1540*/  MOV R0, R2 ;  /* 0x0000000200007202 */ /* 0x000fe20000000f00 */
[----:B------:R-:W-:-:S04]  /*1550*/  IMAD.MOV.U32 R2, RZ, RZ, R19 ;  /* 0x000000ffff027224 */ /* 0x000fc800078e0013 */
[----:B------:R-:W-:Y:S05]  /*1560*/  RET.REL.NODEC R2 `(_Z11CUDA_kernelP6SpherePh) ;  /* 0xffffffe802a47950 */ /* 0x000fea0003c3ffff */
        .weak           $__internal_1_$__cuda_sm3x_div_rn_noftz_f32_slowpath
        .type           $__internal_1_$__cuda_sm3x_div_rn_noftz_f32_slowpath,@function
        .size           $__internal_1_$__cuda_sm3x_div_rn_noftz_f32_slowpath,(.L_x_57 - $__internal_1_$__cuda_sm3x_div_rn_noftz_f32_slowpath)
$__internal_1_$__cuda_sm3x_div_rn_noftz_f32_slowpath:
[----:B------:R-:W-:Y:S01]  /*1570*/  SHF.R.U32.HI R14, RZ, 0x17, R3 ;  /* 0x00000017ff0e7819 */ /* 0x000fe20000011603 */
[----:B------:R-:W-:Y:S01]  /*1580*/  BSSY.RECONVERGENT B2, `(.L_x_44) ;  /* 0x0000062000027945 */ /* 0x000fe20003800200 */
[----:B------:R-:W-:Y:S02]  /*1590*/  SHF.R.U32.HI R16, RZ, 0x17, R0 ;  /* 0x00000017ff107819 */ /* 0x000fe40000011600 */
[----:B------:R-:W-:Y:S02]  /*15a0*/  LOP3.LUT R14, R14, 0xff, RZ, 0xc0, !PT ;  /* 0x000000ff0e0e7812 */ /* 0x000fe400078ec0ff */
[----:B------:R-:W-:Y:S02]  /*15b0*/  LOP3.LUT R19, R16, 0xff, RZ, 0xc0, !PT ;  /* 0x000000ff10137812 */ /* 0x000fe400078ec0ff */
[----:B------:R-:W-:Y:S02]  /*15c0*/  IADD3 R18, PT, PT, R14, -0x1, RZ ;  /* 0xffffffff0e127810 */ /* 0x000fe40007ffe0ff */
[----:B------:R-:W-:-:S02]  /*15d0*/  IADD3 R17, PT, PT, R19, -0x1, RZ ;  /* 0xffffffff13117810 */ /* 0x000fc40007ffe0ff */
[----:B------:R-:W-:-:S04]  /*15e0*/  ISETP.GT.U32.AND P0, PT, R18, 0xfd, PT ;  /* 0x000000fd1200780c */ /* 0x000fc80003f04070 */
[----:B------:R-:W-:-:S13]  /*15f0*/  ISETP.GT.U32.OR P0, PT, R17, 0xfd, P0 ;  /* 0x000000fd1100780c */ /* 0x000fda0000704470 */
[----:B------:R-:W-:Y:S01]  /*1600*/  @!P0 MOV R16, RZ ;  /* 0x000000ff00108202 */ /* 0x000fe20000000f00 */
[----:B------:R-:W-:Y:S06]  /*1610*/  @!P0 BRA `(.L_x_45) ;  /* 0x00000000005c8947 */ /* 0x000fec0003800000 */
[----:B------:R-:W-:Y:S02]  /*1620*/  FSETP.GTU.FTZ.AND P0, PT, |R0|, +INF , PT ;  /* 0x7f8000000000780b */ /* 0x000fe40003f1c200 */
[----:B------:R-:W-:-:S04]  /*1630*/  FSETP.GTU.FTZ.AND P1, PT, |R3|, +INF , PT ;  /* 0x7f8000000300780b */ /* 0x000fc80003f3c200 */
[----:B------:R-:W-:-:S13]  /*1640*/  PLOP3.LUT P0, PT, P0, P1, PT, 0xf8, 0x8f ;  /* 0x00000000008f781c */ /* 0x000fda0000703f70 */
[----:B------:R-:W-:Y:S05]  /*1650*/  @P0 BRA `(.L_x_46) ;  /* 0x00000004004c0947 */ /* 0x000fea0003800000 */
[----:B------:R-:W-:-:S13]  /*1660*/  LOP3.LUT P0, RZ, R3, 0x7fffffff, R0, 0xc8, !PT ;  /* 0x7fffffff03ff7812 */ /* 0x000fda000780c800 */
[----:B------:R-:W-:Y:S05]  /*1670*/  @!P0 BRA `(.L_x_47) ;  /* 0x00000004003c8947 */ /* 0x000fea0003800000 */
[C---:B------:R-:W-:Y:S02]  /*1680*/  FSETP.NEU.FTZ.AND P2, PT, |R0|.reuse, +INF , PT ;  /* 0x7f8000000000780b */ /* 0x040fe40003f5d200 */
[----:B------:R-:W-:Y:S02]  /*1690*/  FSETP.NEU.FTZ.AND P1, PT, |R3|, +INF , PT ;  /* 0x7f8000000300780b */ /* 0x000fe40003f3d200 */
[----:B------:R-:W-:-:S11]  /*16a0*/  FSETP.NEU.FTZ.AND P0, PT, |R0|, +INF , PT ;  /* 0x7f8000000000780b */ /* 0x000fd60003f1d200 */
[----:B------:R-:W-:Y:S05]  /*16b0*/  @!P1 BRA !P2, `(.L_x_47) ;  /* 0x00000004002c9947 */ /* 0x000fea0005000000 */
[----:B------:R-:W-:-:S04]  /*16c0*/  LOP3.LUT P2, RZ, R0, 0x7fffffff, RZ, 0xc0, !PT ;  /* 0x7fffffff00ff7812 */ /* 0x000fc8000784c0ff */
[----:B------:R-:W-:-:S13]  /*16d0*/  PLOP3.LUT P1, PT, P1, P2, PT, 0x2f, 0xf2 ;  /* 0x0000000000f2781c */ /* 0x000fda0000f24577 */
[----:B------:R-:W-:Y:S05]  /*16e0*/  @P1 BRA `(.L_x_48) ;  /* 0x0000000400181947 */ /* 0x000fea0003800000 */
[----:B------:R-:W-:-:S04]  /*16f0*/  LOP3.LUT P1, RZ, R3, 0x7fffffff, RZ, 0xc0, !PT ;  /* 0x7fffffff03ff7812 */ /* 0x000fc8000782c0ff */
[----:B------:R-:W-:-:S13]  /*1700*/  PLOP3.LUT P0, PT, P0, P1, PT, 0x2f, 0xf2 ;  /* 0x0000000000f2781c */ /* 0x000fda0000702577 */
[----:B------:R-:W-:Y:S05]  /*1710*/  @P0 BRA `(.L_x_49) ;  /* 0x0000000400000947 */ /* 0x000fea0003800000 */
[----:B------:R-:W-:Y:S02]  /*1720*/  ISETP.GE.AND P0, PT, R17, RZ, PT ;  /* 0x000000ff1100720c */ /* 0x000fe40003f06270 */
[----:B------:R-:W-:-:S11]  /*1730*/  ISETP.GE.AND P1, PT, R18, RZ, PT ;  /* 0x000000ff1200720c */ /* 0x000fd60003f26270 */
[----:B------:R-:W-:Y:S01]  /*1740*/  @P0 MOV R16, RZ ;  /* 0x000000ff00100202 */ /* 0x000fe20000000f00 */
[----:B------:R-:W-:Y:S02]  /*1750*/  @!P0 IMAD.MOV.U32 R16, RZ, RZ, -0x40 ;  /* 0xffffffc0ff108424 */ /* 0x000fe400078e00ff */
[----:B------:R-:W-:Y:S01]  /*1760*/  @!P0 FFMA R0, R0, 1.84467440737095516160e+19, RZ ;  /* 0x5f80000000008823 */ /* 0x000fe200000000ff */
[----:B------:R-:W-:Y:S02]  /*1770*/  @!P1 FFMA R3, R3, 1.84467440737095516160e+19, RZ ;  /* 0x5f80000003039823 */ /* 0x000fe400000000ff */
[----:B------:R-:W-:-:S07]  /*1780*/  @!P1 IADD3 R16, PT, PT, R16, 0x40, RZ ;  /* 0x0000004010109810 */ /* 0x000fce0007ffe0ff */
.L_x_45:
[----:B------:R-:W-:Y:S01]  /*1790*/  LEA R18, R14, 0xc0800000, 0x17 ;  /* 0xc08000000e127811 */ /* 0x000fe200078eb8ff */
[----:B------:R-:W-:Y:S01]  /*17a0*/  BSSY.RECONVERGENT B3, `(.L_x_50) ;  /* 0x0000036000037945 */ /* 0x000fe20003800200 */
[----:B------:R-:W-:Y:S02]  /*17b0*/  IADD3 R19, PT, PT, R19, -0x7f, RZ ;  /* 0xffffff8113137810 */ /* 0x000fe40007ffe0ff */
[----:B------:R-:W-:-:S03]  /*17c0*/  IADD3 R20, PT, PT, -R18, R3, RZ ;  /* 0x0000000312147210 */ /* 0x000fc60007ffe1ff */
[C---:B------:R-:W-:Y:S01]  /*17d0*/  IMAD R0, R19.reuse, -0x800000, R0 ;  /* 0xff80000013007824 */ /* 0x040fe200078e0200 */
[----:B------:R-:W0:Y:S01]  /*17e0*/  MUFU.RCP R3, R20 ;  /* 0x0000001400037308 */ /* 0x000e220000001000 */
[----:B------:R-:W-:Y:S01]  /*17f0*/  FADD.FTZ R17, -R20, -RZ ;  /* 0x800000ff14117221 */ /* 0x000fe20000010100 */
[----:B------:R-:W-:-:S04]  /*1800*/  IADD3 R19, PT, PT, R19, 0x7f, -R14 ;  /* 0x0000007f13137810 */ /* 0x000fc80007ffe80e */
[----:B------:R-:W-:Y:S01]  /*1810*/  IADD3 R19, PT, PT, R19, R16, RZ ;  /* 0x0000001013137210 */ /* 0x000fe20007ffe0ff */
[----:B0-----:R-:W-:-:S04]  /*1820*/  FFMA R18, R3, R17, 1 ;  /* 0x3f80000003127423 */ /* 0x001fc80000000011 */
[----:B------:R-:W-:-:S04]  /*1830*/  FFMA R3, R3, R18, R3 ;  /* 0x0000001203037223 */ /* 0x000fc80000000003 */
[----:B------:R-:W-:-:S04]  /*1840*/  FFMA R18, R0, R3, RZ ;  /* 0x0000000300127223 */ /* 0x000fc800000000ff */
[----:B------:R-:W-:-:S04]  /*1850*/  FFMA R21, R17, R18, R0 ;  /* 0x0000001211157223 */ /* 0x000fc80000000000 */
[----:B------:R-:W-:-:S04]  /*1860*/  FFMA R18, R3, R21, R18 ;  /* 0x0000001503127223 */ /* 0x000fc80000000012 */
[----:B------:R-:W-:-:S04]  /*1870*/  FFMA R17, R17, R18, R0 ;  /* 0x0000001211117223 */ /* 0x000fc80000000000 */
[----:B------:R-:W-:-:S05]  /*1880*/  FFMA R0, R3, R17, R18 ;  /* 0x0000001103007223 */ /* 0x000fca0000000012 */
[----:B------:R-:W-:-:S04]  /*1890*/  SHF.R.U32.HI R14, RZ, 0x17, R0 ;  /* 0x00000017ff0e7819 */ /* 0x000fc80000011600 */
[----:B------:R-:W-:-:S04]  /*18a0*/  LOP3.LUT R14, R14, 0xff, RZ, 0xc0, !PT ;  /* 0x000000ff0e0e7812 */ /* 0x000fc800078ec0ff */
[----:B------:R-:W-:-:S05]  /*18b0*/  IADD3 R20, PT, PT, R14, R19, RZ ;  /* 0x000000130e147210 */ /* 0x000fca0007ffe0ff */
[----:B------:R-:W-:-:S05]  /*18c0*/  VIADD R14, R20, 0xffffffff ;  /* 0xffffffff140e7836 */ /* 0x000fca0000000000 */
[----:B------:R-:W-:-:S13]  /*18d0*/  ISETP.GE.U32.AND P0, PT, R14, 0xfe, PT ;  /* 0x000000fe0e00780c */ /* 0x000fda0003f06070 */
[----:B------:R-:W-:Y:S05]  /*18e0*/  @!P0 BRA `(.L_x_51) ;  /* 0x0000000000808947 */ /* 0x000fea0003800000 */
[----:B------:R-:W-:-:S13]  /*18f0*/  ISETP.GT.AND P0, PT, R20, 0xfe, PT ;  /* 0x000000fe1400780c */ /* 0x000fda0003f04270 */
[----:B------:R-:W-:Y:S05]  /*1900*/  @P0 BRA `(.L_x_52) ;  /* 0x00000000006c0947 */ /* 0x000fea0003800000 */
[----:B------:R-:W-:-:S13]  /*1910*/  ISETP.GE.AND P0, PT, R20, 0x1, PT ;  /* 0x000000011400780c */ /* 0x000fda0003f06270 */
[----:B------:R-:W-:Y:S05]  /*1920*/  @P0 BRA `(.L_x_53) ;  /* 0x0000000000740947 */ /* 0x000fea0003800000 */
[----:B------:R-:W-:Y:S02]  /*1930*/  ISETP.GE.AND P0, PT, R20, -0x18, PT ;  /* 0xffffffe81400780c */ /* 0x000fe40003f06270 */
[----:B------:R-:W-:-:S11]  /*1940*/  LOP3.LUT R0, R0, 0x80000000, RZ, 0xc0, !PT ;  /* 0x8000000000007812 */ /* 0x000fd600078ec0ff */
[----:B------:R-:W-:Y:S05]  /*1950*/  @!P0 BRA `(.L_x_53) ;  /* 0x0000000000688947 */ /* 0x000fea0003800000 */
[CCC-:B------:R-:W-:Y:S01]  /*1960*/  FFMA.RZ R14, R3.reuse, R17.reuse, R18.reuse ;  /* 0x00000011030e7223 */ /* 0x1c0fe2000000c012 */
[C---:B------:R-:W-:Y:S02]  /*1970*/  ISETP.NE.AND P2, PT, R20.reuse, RZ, PT ;  /* 0x000000ff1400720c */ /* 0x040fe40003f45270 */
[----:B------:R-:W-:Y:S02]  /*1980*/  ISETP.NE.AND P1, PT, R20, RZ, PT ;  /* 0x000000ff1400720c */ /* 0x000fe40003f25270 */
[----:B------:R-:W-:Y:S01]  /*1990*/  LOP3.LUT R16, R14, 0x7fffff, RZ, 0xc0, !PT ;  /* 0x007fffff0e107812 */ /* 0x000fe200078ec0ff */
[CCC-:B------:R-:W-:Y:S01]  /*19a0*/  FFMA.RP R14, R3.reuse, R17.reuse, R18.reuse ;  /* 0x00000011030e7223 */ /* 0x1c0fe20000008012 */
[----:B------:R-:W-:Y:S01]  /*19b0*/  FFMA.RM R3, R3, R17, R18 ;  /* 0x0000001103037223 */ /* 0x000fe20000004012 */
[----:B------:R-:W-:Y:S02]  /*19c0*/  IADD3 R17, PT, PT, R20, 0x20, RZ ;  /* 0x0000002014117810 */ /* 0x000fe40007ffe0ff */
[----:B------:R-:W-:-:S02]  /*19d0*/  LOP3.LUT R16, R16, 0x800000, RZ, 0xfc, !PT ;  /* 0x0080000010107812 */ /* 0x000fc400078efcff */
[----:B------:R-:W-:Y:S02]  /*19e0*/  IADD3 R18, PT, PT, -R20, RZ, RZ ;  /* 0x000000ff14127210 */ /* 0x000fe40007ffe1ff */
[----:B------:R-:W-:Y:S02]  /*19f0*/  SHF.L.U32 R17, R16, R17, RZ ;  /* 0x0000001110117219 */ /* 0x000fe400000006ff */
[----:B------:R-:W-:Y:S02]  /*1a00*/  FSETP.NEU.FTZ.AND P0, PT, R14, R3, PT ;  /* 0x000000030e00720b */ /* 0x000fe40003f1d000 */
[----:B------:R-:W-:Y:S02]  /*1a10*/  SEL R3, R18, RZ, P2 ;  /* 0x000000ff12037207 */ /* 0x000fe40001000000 */
[----:B------:R-:W-:Y:S02]  /*1a20*/  ISETP.NE.AND P1, PT, R17, RZ, P1 ;  /* 0x000000ff1100720c */ /* 0x000fe40000f25270 */
[----:B------:R-:W-:-:S02]  /*1a30*/  SHF.R.U32.HI R3, RZ, R3, R16 ;  /* 0x00000003ff037219 */ /* 0x000fc40000011610 */
[----:B------:R-:W-:Y:S02]  /*1a40*/  PLOP3.LUT P0, PT, P0, P1, PT, 0xf8, 0x8f ;  /* 0x00000000008f781c */ /* 0x000fe40000703f70 */
[----:B------:R-:W-:Y:S02]  /*1a50*/  SHF.R.U32.HI R17, RZ, 0x1, R3 ;  /* 0x00000001ff117819 */ /* 0x000fe40000011603 */
[----:B------:R-:W-:-:S04]  /*1a60*/  SEL R14, RZ, 0x1, !P0 ;  /* 0x00000001ff0e7807 */ /* 0x000fc80004000000 */
[----:B------:R-:W-:-:S04]  /*1a70*/  LOP3.LUT R14, R14, 0x1, R17, 0xf8, !PT ;  /* 0x000000010e0e7812 */ /* 0x000fc800078ef811 */
[----:B------:R-:W-:-:S04]  /*1a80*/  LOP3.LUT R14, R14, R3, RZ, 0xc0, !PT ;  /* 0x000000030e0e7212 */ /* 0x000fc800078ec0ff */
[----:B------:R-:W-:-:S04]  /*1a90*/  IADD3 R17, PT, PT, R17, R14, RZ ;  /* 0x0000000e11117210 */ /* 0x000fc80007ffe0ff */
[----:B------:R-:W-:Y:S01]  /*1aa0*/  LOP3.LUT R0, R17, R0, RZ, 0xfc, !PT ;  /* 0x0000000011007212 */ /* 0x000fe200078efcff */
[----:B------:R-:W-:Y:S06]  /*1ab0*/  BRA `(.L_x_53) ;  /* 0x0000000000107947 */ /* 0x000fec0003800000 */
.L_x_52:
[----:B------:R-:W-:-:S04]  /*1ac0*/  LOP3.LUT R0, R0, 0x80000000, RZ, 0xc0, !PT ;  /* 0x8000000000007812 */ /* 0x000fc800078ec0ff */
[----:B------:R-:W-:Y:S01]  /*1ad0*/  LOP3.LUT R0, R0, 0x7f800000, RZ, 0xfc, !PT ;  /* 0x7f80000000007812 */ /* 0x000fe200078efcff */
[----:B------:R-:W-:Y:S06]  /*1ae0*/  BRA `(.L_x_53) ;  /* 0x0000000000047947 */ /* 0x000fec0003800000 */
.L_x_51:
[----:B------:R-:W-:-:S07]  /*1af0*/  LEA R0, R19, R0, 0x17 ;  /* 0x0000000013007211 */ /* 0x000fce00078eb8ff */
.L_x_53:
[----:B------:R-:W-:Y:S05]  /*1b00*/  BSYNC.RECONVERGENT B3 ;  /* 0x0000000000037941 */ /* 0x000fea0003800200 */
.L_x_50:
[----:B------:R-:W-:Y:S05]  /*1b10*/  BRA `(.L_x_54) ;  /* 0x0000000000207947 */ /* 0x000fea0003800000 */
.L_x_49:
[----:B------:R-:W-:-:S04]  /*1b20*/  LOP3.LUT R0, R3, 0x80000000, R0, 0x48, !PT ;  /* 0x8000000003007812 */ /* 0x000fc800078e4800 */
[----:B------:R-:W-:Y:S01]  /*1b30*/  LOP3.LUT R0, R0, 0x7f800000, RZ, 0xfc, !PT ;  /* 0x7f80000000007812 */ /* 0x000fe200078efcff */
[----:B------:R-:W-:Y:S06]  /*1b40*/  BRA `(.L_x_54) ;  /* 0x0000000000147947 */ /* 0x000fec0003800000 */
.L_x_48:
[----:B------:R-:W-:Y:S01]  /*1b50*/  LOP3.LUT R0, R3, 0x80000000, R0, 0x48, !PT ;  /* 0x8000000003007812 */ /* 0x000fe200078e4800 */
[----:B------:R-:W-:Y:S06]  /*1b60*/  BRA `(.L_x_54) ;  /* 0x00000000000c7947 */ /* 0x000fec0003800000 */
.L_x_47:
[----:B------:R-:W0:Y:S01]  /*1b70*/  MUFU.RSQ R0, -QNAN ;  /* 0xffc0000000007908 */ /* 0x000e220000001400 */
[----:B------:R-:W-:Y:S05]  /*1b80*/  BRA `(.L_x_54) ;  /* 0x0000000000047947 */ /* 0x000fea0003800000 */
.L_x_46:
[----:B------:R-:W-:-:S07]  /*1b90*/  FADD.FTZ R0, R0, R3 ;  /* 0x0000000300007221 */ /* 0x000fce0000010000 */
.L_x_54:
[----:B------:R-:W-:Y:S05]  /*1ba0*/  BSYNC.RECONVERGENT B2 ;  /* 0x0000000000027941 */ /* 0x000fea0003800200 */
.L_x_44:
[----:B------:R-:W-:-:S04]  /*1bb0*/  HFMA2 R3, -RZ, RZ, 0, 0 ;  /* 0x00000000ff037431 */ /* 0x000fc800000001ff */
[----:B0-----:R-:W-:Y:S05]  /*1bc0*/  RET.REL.NODEC R2 `(_Z11CUDA_kernelP6SpherePh) ;  /* 0xffffffe4020c7950 */ /* 0x001fea0003c3ffff */
.L_x_55:
[----:B------:R-:W-:-:S00]  /*1bd0*/  BRA `(.L_x_55) ;  /* 0xfffffffc00fc7947 */ /* 0x000fc0000383ffff */
[----:B------:R-:W-:-:S00]  /*1be0*/  NOP ;  /* 0x0000000000007918 */ /* 0x000fc00000000000 */
        /* <DEDUP_REMOVED lines=9> */
.L_x_57:


//--------------------- .nv.shared.reserved.0     --------------------------
	.section	.nv.shared.reserved.0,"aw",@nobits
	.weak		__nv_reservedSMEM_offset_0_alias
	.size		__nv_reservedSMEM_offset_0_alias, 0, 64
	.other		__nv_reservedSMEM_offset_0_alias,@"STO_CUDA_RESERVED_SHARED STV_DEFAULT"
__nv_reservedSMEM_offset_0_alias:
	.zero		0
	.zero		64


//--------------------- .nv.constant0._Z11CUDA_kernelP6SpherePh --------------------------
	.section	.nv.constant0._Z11CUDA_kernelP6SpherePh,"a",@progbits
	.sectionflags	@""
	.align	4
.nv.constant0._Z11CUDA_kernelP6SpherePh:
	.zero		912


//--------------------- SYMBOLS --------------------------

	.type		.nv.reservedSmem.offset0,@object
	.size		.nv.reservedSmem.offset0,0x4
